//
// Generated by NVIDIA NVVM Compiler
//
// Compiler Build ID: CL-36424714
// Cuda compilation tools, release 13.0, V13.0.88
// Based on NVVM 20.0.0
//

.version 9.0
.target sm_100
.address_size 64

	// .globl	_Z22VectorPerElemMinKernelIdLi0EEvPKT_S2_PS0_i

.visible .entry _Z22VectorPerElemMinKernelIdLi0EEvPKT_S2_PS0_i(
	.param .u64 .ptr .align 1 _Z22VectorPerElemMinKernelIdLi0EEvPKT_S2_PS0_i_param_0,
	.param .u64 .ptr .align 1 _Z22VectorPerElemMinKernelIdLi0EEvPKT_S2_PS0_i_param_1,
	.param .u64 .ptr .align 1 _Z22VectorPerElemMinKernelIdLi0EEvPKT_S2_PS0_i_param_2,
	.param .u32 _Z22VectorPerElemMinKernelIdLi0EEvPKT_S2_PS0_i_param_3
)
{
	.reg .pred 	%p<8>;
	.reg .b32 	%r<10>;
	.reg .b64 	%rd<59>;
	.reg .b64 	%fd<16>;

	ld.param.u64 	%rd25, [_Z22VectorPerElemMinKernelIdLi0EEvPKT_S2_PS0_i_param_0];
	ld.param.u64 	%rd26, [_Z22VectorPerElemMinKernelIdLi0EEvPKT_S2_PS0_i_param_1];
	ld.param.u64 	%rd27, [_Z22VectorPerElemMinKernelIdLi0EEvPKT_S2_PS0_i_param_2];
	ld.param.s32 	%rd5, [_Z22VectorPerElemMinKernelIdLi0EEvPKT_S2_PS0_i_param_3];
	cvta.to.global.u64 	%rd1, %rd27;
	cvta.to.global.u64 	%rd2, %rd26;
	cvta.to.global.u64 	%rd3, %rd25;
	mov.u32 	%r2, %ctaid.x;
	mov.u32 	%r1, %ntid.x;
	mov.u32 	%r3, %tid.x;
	mad.lo.s32 	%r4, %r2, %r1, %r3;
	cvt.u64.u32 	%rd57, %r4;
	setp.ge.s64 	%p1, %rd57, %rd5;
	@%p1 bra 	$L__BB0_10;
	mov.u32 	%r5, %nctaid.x;
	mul.lo.s32 	%r6, %r5, %r1;
	cvt.s64.s32 	%rd6, %r6;
	add.s64 	%rd28, %rd6, %rd57;
	max.s64 	%rd29, %rd28, %rd5;
	setp.lt.s64 	%p2, %rd28, %rd5;
	selp.u64 	%rd7, 1, 0, %p2;
	add.s64 	%rd30, %rd28, %rd7;
	sub.s64 	%rd8, %rd29, %rd30;
	or.b64  	%rd31, %rd8, %rd6;
	and.b64  	%rd32, %rd31, -4294967296;
	setp.ne.s64 	%p3, %rd32, 0;
	@%p3 bra 	$L__BB0_3;
	cvt.u32.u64 	%r7, %rd6;
	cvt.u32.u64 	%r8, %rd8;
	div.u32 	%r9, %r8, %r7;
	cvt.u64.u32 	%rd53, %r9;
	bra.uni 	$L__BB0_4;
$L__BB0_3:
	div.u64 	%rd53, %rd8, %rd6;
$L__BB0_4:
	add.s64 	%rd12, %rd53, %rd7;
	and.b64  	%rd33, %rd12, 3;
	setp.eq.s64 	%p4, %rd33, 3;
	@%p4 bra 	$L__BB0_7;
	shl.b64 	%rd55, %rd57, 3;
	shl.b64 	%rd14, %rd6, 3;
	add.s64 	%rd34, %rd12, 1;
	and.b64  	%rd54, %rd34, 3;
$L__BB0_6:
	.pragma "nounroll";
	add.s64 	%rd35, %rd3, %rd55;
	ld.global.f64 	%fd1, [%rd35];
	add.s64 	%rd36, %rd2, %rd55;
	ld.global.f64 	%fd2, [%rd36];
	min.f64 	%fd3, %fd1, %fd2;
	add.s64 	%rd37, %rd1, %rd55;
	st.global.f64 	[%rd37], %fd3;
	add.s64 	%rd57, %rd57, %rd6;
	add.s64 	%rd55, %rd55, %rd14;
	add.s64 	%rd54, %rd54, -1;
	setp.ne.s64 	%p5, %rd54, 0;
	@%p5 bra 	$L__BB0_6;
$L__BB0_7:
	setp.lt.u64 	%p6, %rd12, 3;
	@%p6 bra 	$L__BB0_10;
	shl.b64 	%rd42, %rd6, 3;
	shl.b64 	%rd52, %rd6, 2;
$L__BB0_9:
	shl.b64 	%rd38, %rd57, 3;
	add.s64 	%rd39, %rd3, %rd38;
	ld.global.f64 	%fd4, [%rd39];
	add.s64 	%rd40, %rd2, %rd38;
	ld.global.f64 	%fd5, [%rd40];
	min.f64 	%fd6, %fd4, %fd5;
	add.s64 	%rd41, %rd1, %rd38;
	st.global.f64 	[%rd41], %fd6;
	add.s64 	%rd43, %rd39, %rd42;
	ld.global.f64 	%fd7, [%rd43];
	add.s64 	%rd44, %rd40, %rd42;
	ld.global.f64 	%fd8, [%rd44];
	min.f64 	%fd9, %fd7, %fd8;
	add.s64 	%rd45, %rd41, %rd42;
	st.global.f64 	[%rd45], %fd9;
	add.s64 	%rd46, %rd43, %rd42;
	ld.global.f64 	%fd10, [%rd46];
	add.s64 	%rd47, %rd44, %rd42;
	ld.global.f64 	%fd11, [%rd47];
	min.f64 	%fd12, %fd10, %fd11;
	add.s64 	%rd48, %rd45, %rd42;
	st.global.f64 	[%rd48], %fd12;
	add.s64 	%rd49, %rd46, %rd42;
	ld.global.f64 	%fd13, [%rd49];
	add.s64 	%rd50, %rd47, %rd42;
	ld.global.f64 	%fd14, [%rd50];
	min.f64 	%fd15, %fd13, %fd14;
	add.s64 	%rd51, %rd48, %rd42;
	st.global.f64 	[%rd51], %fd15;
	add.s64 	%rd57, %rd52, %rd57;
	setp.lt.s64 	%p7, %rd57, %rd5;
	@%p7 bra 	$L__BB0_9;
$L__BB0_10:
	ret;

}


// ===== COMPILED SASS (sm_100) =====

	.target	sm_100

	.elftype	@"ET_EXEC"


//--------------------- .note.nv.tkinfo           --------------------------
	.section	.note.nv.tkinfo,"",@"SHT_NOTE"
	.sectionflags	@"SHF_NOTE_NV_TKINFO"
	.tkinfo
        /*0018*/ 	.word	0x00000002
        /*0030*/ 	.string	""
        /*0030*/ 	.string	"ptxas"
        /*0030*/ 	.string	"Cuda compilation tools, release 13.0, V13.0.88"
        /*0030*/ 	.string	"Build cuda_13.0.r13.0/compiler.36424714_0"
        /*0030*/ 	.string	"-arch sm_100 -m 64 "



//--------------------- .note.nv.cuinfo           --------------------------
	.section	.note.nv.cuinfo,"",@"SHT_NOTE"
	.sectionflags	@"SHF_NOTE_NV_CUINFO"
        /*0018*/ 	.short	0x0002
        /*001a*/ 	.short	0x0064
        /*001c*/ 	.short	0x0082
	.zero		2


//--------------------- .nv.info                  --------------------------
	.section	.nv.info,"",@"SHT_CUDA_INFO"
	.align	4


	//----- nvinfo : EIATTR_REGCOUNT
	.align		4
        /*0000*/ 	.byte	0x04, 0x2f
        /*0002*/ 	.short	(.L_1 - .L_0)
	.align		4
.L_0:
        /*0004*/ 	.word	index@(_Z22VectorPerElemMinKernelIdLi0EEvPKT_S2_PS0_i)
        /*0008*/ 	.word	0x00000018


	//----- nvinfo : EIATTR_FRAME_SIZE
	.align		4
.L_1:
        /*000c*/ 	.byte	0x04, 0x11
        /*000e*/ 	.short	(.L_3 - .L_2)
	.align		4
.L_2:
        /*0010*/ 	.word	index@($__internal_0_$__cuda_sm20_div_u64)
        /*0014*/ 	.word	0x00000000


	//----- nvinfo : EIATTR_FRAME_SIZE
	.align		4
.L_3:
        /*0018*/ 	.byte	0x04, 0x11
        /*001a*/ 	.short	(.L_5 - .L_4)
	.align		4
.L_4:
        /*001c*/ 	.word	index@(_Z22VectorPerElemMinKernelIdLi0EEvPKT_S2_PS0_i)
        /*0020*/ 	.word	0x00000000


	//----- nvinfo : EIATTR_MIN_STACK_SIZE
	.align		4
.L_5:
        /*0024*/ 	.byte	0x04, 0x12
        /*0026*/ 	.short	(.L_7 - .L_6)
	.align		4
.L_6:
        /*0028*/ 	.word	index@(_Z22VectorPerElemMinKernelIdLi0EEvPKT_S2_PS0_i)
        /*002c*/ 	.word	0x00000000
.L_7:


//--------------------- .nv.compat                --------------------------
	.section	.nv.compat,"",@"SHT_CUDA_COMPAT_INFO"
	.align	4
        /*0000*/ 	.byte	0x02, 0x09, 0x00, 0x00, 0x02, 0x02, 0x01, 0x00, 0x02, 0x05, 0x05, 0x00, 0x03, 0x07, 0x01, 0x01
        /*0010*/ 	.byte	0x02, 0x03, 0x00, 0x00, 0x02, 0x06, 0x01, 0x00, 0x04, 0x0b, 0x08, 0x00, 0x01, 0x00, 0x00, 0x00
        /*0020*/ 	.byte	0x00, 0x00, 0x00, 0x00


//--------------------- .nv.info._Z22VectorPerElemMinKernelIdLi0EEvPKT_S2_PS0_i --------------------------
	.section	.nv.info._Z22VectorPerElemMinKernelIdLi0EEvPKT_S2_PS0_i,"",@"SHT_CUDA_INFO"
	.sectionflags	@""
	.align	4


	//----- nvinfo : EIATTR_CUDA_API_VERSION
	.align		4
        /*0000*/ 	.byte	0x04, 0x37
        /*0002*/ 	.short	(.L_9 - .L_8)
.L_8:
        /*0004*/ 	.word	0x00000082


	//----- nvinfo : EIATTR_KPARAM_INFO
	.align		4
.L_9:
        /*0008*/ 	.byte	0x04, 0x17
        /*000a*/ 	.short	(.L_11 - .L_10)
.L_10:
        /*000c*/ 	.word	0x00000000
        /*0010*/ 	.short	0x0003
        /*0012*/ 	.short	0x0018
        /*0014*/ 	.byte	0x00, 0xf0, 0x11, 0x00


	//----- nvinfo : EIATTR_KPARAM_INFO
	.align		4
.L_11:
        /*0018*/ 	.byte	0x04, 0x17
        /*001a*/ 	.short	(.L_13 - .L_12)
.L_12:
        /*001c*/ 	.word	0x00000000
        /*0020*/ 	.short	0x0002
        /*0022*/ 	.short	0x0010
        /*0024*/ 	.byte	0x00, 0xf5, 0x21, 0x00


	//----- nvinfo : EIATTR_KPARAM_INFO
	.align		4
.L_13:
        /*0028*/ 	.byte	0x04, 0x17
        /*002a*/ 	.short	(.L_15 - .L_14)
.L_14:
        /*002c*/ 	.word	0x00000000
        /*0030*/ 	.short	0x0001
        /*0032*/ 	.short	0x0008
        /*0034*/ 	.byte	0x00, 0xf5, 0x21, 0x00


	//----- nvinfo : EIATTR_KPARAM_INFO
	.align		4
.L_15:
        /*0038*/ 	.byte	0x04, 0x17
        /*003a*/ 	.short	(.L_17 - .L_16)
.L_16:
        /*003c*/ 	.word	0x00000000
        /*0040*/ 	.short	0x0000
        /*0042*/ 	.short	0x0000
        /*0044*/ 	.byte	0x00, 0xf5, 0x21, 0x00


	//----- nvinfo : EIATTR_SPARSE_MMA_MASK
	.align		4
.L_17:
        /*0048*/ 	.byte	0x03, 0x50
        /*004a*/ 	.short	0x0000


	//----- nvinfo : EIATTR_MAXREG_COUNT
	.align		4
        /*004c*/ 	.byte	0x03, 0x1b
        /*004e*/ 	.short	0x00ff


	//----- nvinfo : EIATTR_MERCURY_ISA_VERSION
	.align		4
        /*0050*/ 	.byte	0x03, 0x5f
        /*0052*/ 	.short	0x0101


	//----- nvinfo : EIATTR_VRC_CTA_INIT_COUNT
	.align		4
        /*0054*/ 	.byte	0x02, 0x4a
	.zero		1
	.zero		1


	//----- nvinfo : EIATTR_EXIT_INSTR_OFFSETS
	.align		4
        /*0058*/ 	.byte	0x04, 0x1c
        /*005a*/ 	.short	(.L_19 - .L_18)


	//   ....[0]....
.L_18:
        /*005c*/ 	.word	0x00000090


	//   ....[1]....
        /*0060*/ 	.word	0x00000620


	//   ....[2]....
        /*0064*/ 	.word	0x00000b00


	//----- nvinfo : EIATTR_CRS_STACK_SIZE
	.align		4
.L_19:
        /*0068*/ 	.byte	0x04, 0x1e
        /*006a*/ 	.short	(.L_21 - .L_20)
.L_20:
        /*006c*/ 	.word	0x00000000


	//----- nvinfo : EIATTR_CBANK_PARAM_SIZE
	.align		4
.L_21:
        /*0070*/ 	.byte	0x03, 0x19
        /*0072*/ 	.short	0x001c


	//----- nvinfo : EIATTR_PARAM_CBANK
	.align		4
        /*0074*/ 	.byte	0x04, 0x0a
        /*0076*/ 	.short	(.L_23 - .L_22)
	.align		4
.L_22:
        /*0078*/ 	.word	index@(.nv.constant0._Z22VectorPerElemMinKernelIdLi0EEvPKT_S2_PS0_i)
        /*007c*/ 	.short	0x0380
        /*007e*/ 	.short	0x001c


	//----- nvinfo : EIATTR_SW_WAR
	.align		4
.L_23:
        /*0080*/ 	.byte	0x04, 0x36
        /*0082*/ 	.short	(.L_25 - .L_24)
.L_24:
        /*0084*/ 	.word	0x00000008
.L_25:


//--------------------- .nv.callgraph             --------------------------
	.section	.nv.callgraph,"",@"SHT_CUDA_CALLGRAPH"
	.align	4
	.sectionentsize	8
	.align		4
        /*0000*/ 	.word	0x00000000
	.align		4
        /*0004*/ 	.word	0xffffffff
	.align		4
        /*0008*/ 	.word	0x00000000
	.align		4
        /*000c*/ 	.word	0xfffffffe
	.align		4
        /*0010*/ 	.word	0x00000000
	.align		4
        /*0014*/ 	.word	0xfffffffd
	.align		4
        /*0018*/ 	.word	0x00000000
	.align		4
        /*001c*/ 	.word	0xfffffffc


//--------------------- .text._Z22VectorPerElemMinKernelIdLi0EEvPKT_S2_PS0_i --------------------------
	.section	.text._Z22VectorPerElemMinKernelIdLi0EEvPKT_S2_PS0_i,"ax",@progbits
	.align	128
        .global         _Z22VectorPerElemMinKernelIdLi0EEvPKT_S2_PS0_i
        .type           _Z22VectorPerElemMinKernelIdLi0EEvPKT_S2_PS0_i,@function
        .size           _Z22VectorPerElemMinKernelIdLi0EEvPKT_S2_PS0_i,(.L_x_8 - _Z22VectorPerElemMinKernelIdLi0EEvPKT_S2_PS0_i)
        .other          _Z22VectorPerElemMinKernelIdLi0EEvPKT_S2_PS0_i,@"STO_CUDA_ENTRY STV_DEFAULT"
_Z22VectorPerElemMinKernelIdLi0EEvPKT_S2_PS0_i:
.text._Z22VectorPerElemMinKernelIdLi0EEvPKT_S2_PS0_i:
[----:B------:R-:W-:Y:S01]  /*0000*/  LDC R1, c[0x0][0x37c] ;  /* 0x0000df00ff017b82 */ /* 0x000fe20000000800 */
[----:B------:R-:W0:Y:S07]  /*0010*/  S2R R3, SR_TID.X ;  /* 0x0000000000037919 */ /* 0x000e2e0000002100 */
[----:B------:R-:W0:Y:S01]  /*0020*/  S2UR UR4, SR_CTAID.X ;  /* 0x00000000000479c3 */ /* 0x000e220000002500 */
[----:B------:R-:W1:Y:S07]  /*0030*/  LDCU UR5, c[0x0][0x398] ;  /* 0x00007300ff0577ac */ /* 0x000e6e0008000800 */
[----:B------:R-:W0:Y:S01]  /*0040*/  LDC R0, c[0x0][0x360] ;  /* 0x0000d800ff007b82 */ /* 0x000e220000000800 */
[----:B-1----:R-:W-:Y:S01]  /*0050*/  USHF.R.S32.HI UR6, URZ, 0x1f, UR5 ;  /* 0x0000001fff067899 */ /* 0x002fe20008011405 */
[----:B0-----:R-:W-:-:S05]  /*0060*/  IMAD R3, R0, UR4, R3 ;  /* 0x0000000400037c24 */ /* 0x001fca000f8e0203 */
[----:B------:R-:W-:-:S04]  /*0070*/  ISETP.GE.U32.AND P0, PT, R3, UR5, PT ;  /* 0x0000000503007c0c */ /* 0x000fc8000bf06070 */
[----:B------:R-:W-:-:S13]  /*0080*/  ISETP.GE.AND.EX P0, PT, RZ, UR6, PT, P0 ;  /* 0x00000006ff007c0c */ /* 0x000fda000bf06300 */
[----:B------:R-:W-:Y:S05]  /*0090*/  @P0 EXIT ;  /* 0x000000000000094d */ /* 0x000fea0003800000 */
[----:B------:R-:W0:Y:S01]  /*00a0*/  LDCU UR4, c[0x0][0x370] ;  /* 0x00006e00ff0477ac */ /* 0x000e220008000800 */
[----:B------:R-:W-:Y:S01]  /*00b0*/  IMAD.MOV.U32 R2, RZ, RZ, RZ ;  /* 0x000000ffff027224 */ /* 0x000fe200078e00ff */
[----:B------:R-:W-:Y:S01]  /*00c0*/  BSSY.RECONVERGENT B0, `(.L_x_0) ;  /* 0x0000029000007945 */ /* 0x000fe20003800200 */
[----:B0-----:R-:W-:-:S05]  /*00d0*/  IMAD R0, R0, UR4, RZ ;  /* 0x0000000400007c24 */ /* 0x001fca000f8e02ff */
[----:B------:R-:W-:Y:S02]  /*00e0*/  IADD3 R8, P0, PT, R0, R3, RZ ;  /* 0x0000000300087210 */ /* 0x000fe40007f1e0ff */
[----:B------:R-:W-:Y:S02]  /*00f0*/  SHF.R.S32.HI R7, RZ, 0x1f, R0 ;  /* 0x0000001fff077819 */ /* 0x000fe40000011400 */
[----:B------:R-:W-:-:S03]  /*0100*/  ISETP.GT.U32.AND P1, PT, R8, UR5, PT ;  /* 0x0000000508007c0c */ /* 0x000fc6000bf24070 */
[----:B------:R-:W-:Y:S01]  /*0110*/  IMAD.X R9, R7, 0x1, R2, P0 ;  /* 0x0000000107097824 */ /* 0x000fe200000e0602 */
[----:B------:R-:W-:-:S04]  /*0120*/  ISETP.GE.U32.AND P0, PT, R8, UR5, PT ;  /* 0x0000000508007c0c */ /* 0x000fc8000bf06070 */
[C---:B------:R-:W-:Y:S02]  /*0130*/  ISETP.GT.AND.EX P1, PT, R9.reuse, UR6, PT, P1 ;  /* 0x0000000609007c0c */ /* 0x040fe4000bf24310 */
[C---:B------:R-:W-:Y:S02]  /*0140*/  ISETP.GE.AND.EX P0, PT, R9.reuse, UR6, PT, P0 ;  /* 0x0000000609007c0c */ /* 0x040fe4000bf06300 */
[----:B------:R-:W-:Y:S02]  /*0150*/  SEL R5, R8, UR5, P1 ;  /* 0x0000000508057c07 */ /* 0x000fe40008800000 */
[----:B------:R-:W-:Y:S02]  /*0160*/  SEL R4, RZ, 0x1, P0 ;  /* 0x00000001ff047807 */ /* 0x000fe40000000000 */
[----:B------:R-:W-:Y:S02]  /*0170*/  SEL R6, R9, UR6, P1 ;  /* 0x0000000609067c07 */ /* 0x000fe40008800000 */
[----:B------:R-:W-:-:S04]  /*0180*/  IADD3 R5, P0, P1, R5, -R8, -R4 ;  /* 0x8000000805057210 */ /* 0x000fc8000791e804 */
[----:B------:R-:W-:-:S04]  /*0190*/  IADD3.X R6, PT, PT, R6, -0x1, ~R9, P0, P1 ;  /* 0xffffffff06067810 */ /* 0x000fc800007e2c09 */
[----:B------:R-:W-:-:S04]  /*01a0*/  LOP3.LUT R8, R6, R7, RZ, 0xfc, !PT ;  /* 0x0000000706087212 */ /* 0x000fc800078efcff */
[----:B------:R-:W-:-:S13]  /*01b0*/  ISETP.NE.U32.AND P0, PT, R8, RZ, PT ;  /* 0x000000ff0800720c */ /* 0x000fda0003f05070 */
[----:B------:R-:W-:Y:S05]  /*01c0*/  @P0 BRA `(.L_x_1) ;  /* 0x0000000000500947 */ /* 0x000fea0003800000 */
[----:B------:R-:W0:Y:S01]  /*01d0*/  I2F.U32.RP R6, R0 ;  /* 0x0000000000067306 */ /* 0x000e220000209000 */
[----:B------:R-:W-:Y:S01]  /*01e0*/  IMAD.MOV R11, RZ, RZ, -R0 ;  /* 0x000000ffff0b7224 */ /* 0x000fe200078e0a00 */
[----:B------:R-:W-:-:S06]  /*01f0*/  ISETP.NE.U32.AND P2, PT, R0, RZ, PT ;  /* 0x000000ff0000720c */ /* 0x000fcc0003f45070 */
[----:B0-----:R-:W0:Y:S02]  /*0200*/  MUFU.RCP R6, R6 ;  /* 0x0000000600067308 */ /* 0x001e240000001000 */
[----:B0-----:R-:W-:-:S06]  /*0210*/  VIADD R8, R6, 0xffffffe ;  /* 0x0ffffffe06087836 */ /* 0x001fcc0000000000 */
[----:B------:R0:W1:Y:S02]  /*0220*/  F2I.FTZ.U32.TRUNC.NTZ R9, R8 ;  /* 0x0000000800097305 */ /* 0x000064000021f000 */
[----:B0-----:R-:W-:Y:S02]  /*0230*/  IMAD.MOV.U32 R8, RZ, RZ, RZ ;  /* 0x000000ffff087224 */ /* 0x001fe400078e00ff */
[----:B-1----:R-:W-:-:S04]  /*0240*/  IMAD R11, R11, R9, RZ ;  /* 0x000000090b0b7224 */ /* 0x002fc800078e02ff */
[----:B------:R-:W-:-:S06]  /*0250*/  IMAD.HI.U32 R10, R9, R11, R8 ;  /* 0x0000000b090a7227 */ /* 0x000fcc00078e0008 */
[----:B------:R-:W-:-:S04]  /*0260*/  IMAD.HI.U32 R8, R10, R5, RZ ;  /* 0x000000050a087227 */ /* 0x000fc800078e00ff */
[----:B------:R-:W-:-:S04]  /*0270*/  IMAD.MOV R9, RZ, RZ, -R8 ;  /* 0x000000ffff097224 */ /* 0x000fc800078e0a08 */
[----:B------:R-:W-:Y:S02]  /*0280*/  IMAD R5, R0, R9, R5 ;  /* 0x0000000900057224 */ /* 0x000fe400078e0205 */
[----:B------:R-:W-:-:S03]  /*0290*/  IMAD.MOV.U32 R9, RZ, RZ, RZ ;  /* 0x000000ffff097224 */ /* 0x000fc600078e00ff */
[----:B------:R-:W-:-:S13]  /*02a0*/  ISETP.GE.U32.AND P0, PT, R5, R0, PT ;  /* 0x000000000500720c */ /* 0x000fda0003f06070 */
[----:B------:R-:W-:Y:S02]  /*02b0*/  @P0 IMAD.IADD R5, R5, 0x1, -R0 ;  /* 0x0000000105050824 */ /* 0x000fe400078e0a00 */
[----:B------:R-:W-:-:S03]  /*02c0*/  @P0 VIADD R8, R8, 0x1 ;  /* 0x0000000108080836 */ /* 0x000fc60000000000 */
[----:B------:R-:W-:-:S13]  /*02d0*/  ISETP.GE.U32.AND P1, PT, R5, R0, PT ;  /* 0x000000000500720c */ /* 0x000fda0003f26070 */
[----:B------:R-:W-:Y:S01]  /*02e0*/  @P1 VIADD R8, R8, 0x1 ;  /* 0x0000000108081836 */ /* 0x000fe20000000000 */
[----:B------:R-:W-:Y:S01]  /*02f0*/  @!P2 LOP3.LUT R8, RZ, R0, RZ, 0x33, !PT ;  /* 0x00000000ff08a212 */ /* 0x000fe200078e33ff */
[----:B------:R-:W-:Y:S06]  /*0300*/  BRA `(.L_x_2) ;  /* 0x0000000000107947 */ /* 0x000fec0003800000 */
.L_x_1:
[----:B------:R-:W-:-:S07]  /*0310*/  MOV R8, 0x330 ;  /* 0x0000033000087802 */ /* 0x000fce0000000f00 */
[----:B------:R-:W-:Y:S05]  /*0320*/  CALL.REL.NOINC `($__internal_0_$__cuda_sm20_div_u64) ;  /* 0x0000000400f87944 */ /* 0x000fea0003c00000 */
[----:B------:R-:W-:Y:S02]  /*0330*/  IMAD.MOV.U32 R8, RZ, RZ, R5 ;  /* 0x000000ffff087224 */ /* 0x000fe400078e0005 */
[----:B------:R-:W-:-:S07]  /*0340*/  IMAD.MOV.U32 R9, RZ, RZ, R6 ;  /* 0x000000ffff097224 */ /* 0x000fce00078e0006 */
.L_x_2:
[----:B------:R-:W-:Y:S05]  /*0350*/  BSYNC.RECONVERGENT B0 ;  /* 0x0000000000007941 */ /* 0x000fea0003800200 */
.L_x_0:
[----:B------:R-:W-:Y:S01]  /*0360*/  IADD3 R4, P0, PT, R8, R4, RZ ;  /* 0x0000000408047210 */ /* 0x000fe20007f1e0ff */
[----:B------:R-:W0:Y:S01]  /*0370*/  LDCU.64 UR4, c[0x0][0x358] ;  /* 0x00006b00ff0477ac */ /* 0x000e220008000a00 */
[----:B------:R-:W-:Y:S02]  /*0380*/  BSSY.RECONVERGENT B0, `(.L_x_3) ;  /* 0x0000029000007945 */ /* 0x000fe40003800200 */
[C---:B------:R-:W-:Y:S01]  /*0390*/  LOP3.LUT R5, R4.reuse, 0x3, RZ, 0xc0, !PT ;  /* 0x0000000304057812 */ /* 0x040fe200078ec0ff */
[----:B------:R-:W-:Y:S01]  /*03a0*/  IMAD.X R8, RZ, RZ, R9, P0 ;  /* 0x000000ffff087224 */ /* 0x000fe200000e0609 */
[----:B------:R-:W-:Y:S01]  /*03b0*/  ISETP.GE.U32.AND P0, PT, R4, 0x3, PT ;  /* 0x000000030400780c */ /* 0x000fe20003f06070 */
[----:B------:R-:W1:Y:S01]  /*03c0*/  LDCU.64 UR12, c[0x0][0x390] ;  /* 0x00007200ff0c77ac */ /* 0x000e620008000a00 */
[----:B------:R-:W-:Y:S02]  /*03d0*/  ISETP.NE.U32.AND P1, PT, R5, 0x3, PT ;  /* 0x000000030500780c */ /* 0x000fe40003f25070 */
[----:B------:R-:W-:Y:S01]  /*03e0*/  ISETP.GE.U32.AND.EX P0, PT, R8, RZ, PT, P0 ;  /* 0x000000ff0800720c */ /* 0x000fe20003f06100 */
[----:B------:R-:W2:Y:S01]  /*03f0*/  LDCU.128 UR8, c[0x0][0x380] ;  /* 0x00007000ff0877ac */ /* 0x000ea20008000c00 */
[----:B------:R-:W-:-:S13]  /*0400*/  ISETP.NE.AND.EX P1, PT, RZ, RZ, PT, P1 ;  /* 0x000000ffff00720c */ /* 0x000fda0003f25310 */
[----:B01----:R-:W-:Y:S05]  /*0410*/  @!P1 BRA `(.L_x_4) ;  /* 0x00000000007c9947 */ /* 0x003fea0003800000 */
[----:B------:R-:W-:Y:S01]  /*0420*/  VIADD R6, R4, 0x1 ;  /* 0x0000000104067836 */ /* 0x000fe20000000000 */
[C---:B------:R-:W-:Y:S01]  /*0430*/  SHF.L.U64.HI R16, R3.reuse, 0x3, R2 ;  /* 0x0000000303107819 */ /* 0x040fe20000010202 */
[----:B------:R-:W-:Y:S01]  /*0440*/  IMAD.SHL.U32 R15, R3, 0x8, RZ ;  /* 0x00000008030f7824 */ /* 0x000fe200078e00ff */
[----:B------:R-:W-:Y:S01]  /*0450*/  SHF.L.U64.HI R17, R0, 0x3, R7 ;  /* 0x0000000300117819 */ /* 0x000fe20000010207 */
[----:B------:R-:W-:Y:S01]  /*0460*/  IMAD.MOV.U32 R14, RZ, RZ, RZ ;  /* 0x000000ffff0e7224 */ /* 0x000fe200078e00ff */
[----:B------:R-:W-:-:S07]  /*0470*/  LOP3.LUT R6, R6, 0x3, RZ, 0xc0, !PT ;  /* 0x0000000306067812 */ /* 0x000fce00078ec0ff */
.L_x_5:
[C---:B--2---:R-:W-:Y:S02]  /*0480*/  IADD3 R10, P1, PT, R15.reuse, UR8, RZ ;  /* 0x000000080f0a7c10 */ /* 0x044fe4000ff3e0ff */
[----:B------:R-:W-:Y:S02]  /*0490*/  IADD3 R12, P2, PT, R15, UR10, RZ ;  /* 0x0000000a0f0c7c10 */ /* 0x000fe4000ff5e0ff */
[C---:B------:R-:W-:Y:S02]  /*04a0*/  IADD3.X R11, PT, PT, R16.reuse, UR9, RZ, P1, !PT ;  /* 0x00000009100b7c10 */ /* 0x040fe40008ffe4ff */
[----:B------:R-:W-:-:S03]  /*04b0*/  IADD3.X R13, PT, PT, R16, UR11, RZ, P2, !PT ;  /* 0x0000000b100d7c10 */ /* 0x000fc600097fe4ff */
[----:B0-----:R-:W2:Y:S04]  /*04c0*/  LDG.E.64 R4, desc[UR4][R10.64] ;  /* 0x000000040a047981 */ /* 0x001ea8000c1e1b00 */
[----:B------:R-:W3:Y:S01]  /*04d0*/  LDG.E.64 R8, desc[UR4][R12.64] ;  /* 0x000000040c087981 */ /* 0x000ee2000c1e1b00 */
[----:B--2---:R-:W-:Y:S01]  /*04e0*/  IMAD.MOV.U32 R18, RZ, RZ, R4 ;  /* 0x000000ffff127224 */ /* 0x004fe200078e0004 */
[----:B---3--:R-:W-:Y:S01]  /*04f0*/  DSETP.MIN.AND P2, P3, R4, R8, PT ;  /* 0x000000080400722a */ /* 0x008fe20003b40000 */
[----:B------:R-:W-:Y:S01]  /*0500*/  IMAD.MOV.U32 R20, RZ, RZ, R9 ;  /* 0x000000ffff147224 */ /* 0x000fe200078e0009 */
[----:B------:R-:W-:-:S04]  /*0510*/  IADD3 R4, P1, PT, R15, UR12, RZ ;  /* 0x0000000c0f047c10 */ /* 0x000fc8000ff3e0ff */
[----:B------:R-:W-:Y:S02]  /*0520*/  FSEL R19, R5, R20, P2 ;  /* 0x0000001405137208 */ /* 0x000fe40001000000 */
[----:B------:R-:W-:Y:S02]  /*0530*/  IADD3.X R5, PT, PT, R16, UR13, RZ, P1, !PT ;  /* 0x0000000d10057c10 */ /* 0x000fe40008ffe4ff */
[----:B------:R-:W-:Y:S02]  /*0540*/  SEL R8, R18, R8, P2 ;  /* 0x0000000812087207 */ /* 0x000fe40001000000 */
[----:B------:R-:W-:Y:S02]  /*0550*/  IADD3 R6, P1, PT, R6, -0x1, RZ ;  /* 0xffffffff06067810 */ /* 0x000fe40007f3e0ff */
[----:B------:R-:W-:Y:S02]  /*0560*/  @P3 LOP3.LUT R19, R20, 0x80000, RZ, 0xfc, !PT ;  /* 0x0008000014133812 */ /* 0x000fe400078efcff */
[----:B------:R-:W-:-:S02]  /*0570*/  IADD3.X R14, PT, PT, R14, -0x1, RZ, P1, !PT ;  /* 0xffffffff0e0e7810 */ /* 0x000fc40000ffe4ff */
[----:B------:R-:W-:Y:S01]  /*0580*/  ISETP.NE.U32.AND P1, PT, R6, RZ, PT ;  /* 0x000000ff0600720c */ /* 0x000fe20003f25070 */
[----:B------:R-:W-:Y:S01]  /*0590*/  IMAD.MOV.U32 R9, RZ, RZ, R19 ;  /* 0x000000ffff097224 */ /* 0x000fe200078e0013 */
[----:B------:R-:W-:Y:S02]  /*05a0*/  IADD3 R3, P2, PT, R0, R3, RZ ;  /* 0x0000000300037210 */ /* 0x000fe40007f5e0ff */
[----:B------:R-:W-:Y:S02]  /*05b0*/  ISETP.NE.AND.EX P1, PT, R14, RZ, PT, P1 ;  /* 0x000000ff0e00720c */ /* 0x000fe40003f25310 */
[----:B------:R0:W-:Y:S01]  /*05c0*/  STG.E.64 desc[UR4][R4.64], R8 ;  /* 0x0000000804007986 */ /* 0x0001e2000c101b04 */
[----:B------:R-:W-:Y:S01]  /*05d0*/  LEA R15, P3, R0, R15, 0x3 ;  /* 0x0000000f000f7211 */ /* 0x000fe200078618ff */
[----:B------:R-:W-:-:S04]  /*05e0*/  IMAD.X R2, R7, 0x1, R2, P2 ;  /* 0x0000000107027824 */ /* 0x000fc800010e0602 */
[----:B------:R-:W-:-:S05]  /*05f0*/  IMAD.X R16, R16, 0x1, R17, P3 ;  /* 0x0000000110107824 */ /* 0x000fca00018e0611 */
[----:B------:R-:W-:Y:S05]  /*0600*/  @P1 BRA `(.L_x_5) ;  /* 0xfffffffc009c1947 */ /* 0x000fea000383ffff */
.L_x_4:
[----:B--2---:R-:W-:Y:S05]  /*0610*/  BSYNC.RECONVERGENT B0 ;  /* 0x0000000000007941 */ /* 0x004fea0003800200 */
.L_x_3:
[----:B------:R-:W-:Y:S05]  /*0620*/  @!P0 EXIT ;  /* 0x000000000000894d */ /* 0x000fea0003800000 */
[C-C-:B0-----:R-:W-:Y:S01]  /*0630*/  SHF.L.U64.HI R5, R0.reuse, 0x3, R7.reuse ;  /* 0x0000000300057819 */ /* 0x141fe20000010207 */
[C---:B------:R-:W-:Y:S01]  /*0640*/  IMAD.SHL.U32 R4, R0.reuse, 0x8, RZ ;  /* 0x0000000800047824 */ /* 0x040fe200078e00ff */
[----:B------:R-:W-:Y:S01]  /*0650*/  SHF.L.U64.HI R7, R0, 0x2, R7 ;  /* 0x0000000200077819 */ /* 0x000fe20000010207 */
[----:B------:R-:W0:Y:S01]  /*0660*/  LDCU UR7, c[0x0][0x398] ;  /* 0x00007300ff0777ac */ /* 0x000e220008000800 */
[----:B------:R-:W1:Y:S01]  /*0670*/  LDCU.64 UR12, c[0x0][0x390] ;  /* 0x00007200ff0c77ac */ /* 0x000e620008000a00 */
[----:B------:R-:W2:Y:S04]  /*0680*/  LDCU.128 UR8, c[0x0][0x380] ;  /* 0x00007000ff0877ac */ /* 0x000ea80008000c00 */
.L_x_6:
[C---:B---3--:R-:W-:Y:S01]  /*0690*/  IMAD.SHL.U32 R12, R3.reuse, 0x8, RZ ;  /* 0x00000008030c7824 */ /* 0x048fe200078e00ff */
[----:B------:R-:W-:-:S04]  /*06a0*/  SHF.L.U64.HI R13, R3, 0x3, R2 ;  /* 0x00000003030d7819 */ /* 0x000fc80000010202 */
[C---:B--2---:R-:W-:Y:S02]  /*06b0*/  IADD3 R16, P0, PT, R12.reuse, UR8, RZ ;  /* 0x000000080c107c10 */ /* 0x044fe4000ff1e0ff */
[----:B------:R-:W-:Y:S02]  /*06c0*/  IADD3 R14, P1, PT, R12, UR10, RZ ;  /* 0x0000000a0c0e7c10 */ /* 0x000fe4000ff3e0ff */
[C---:B------:R-:W-:Y:S02]  /*06d0*/  IADD3.X R17, PT, PT, R13.reuse, UR9, RZ, P0, !PT ;  /* 0x000000090d117c10 */ /* 0x040fe400087fe4ff */
[----:B------:R-:W-:-:S03]  /*06e0*/  IADD3.X R15, PT, PT, R13, UR11, RZ, P1, !PT ;  /* 0x0000000b0d0f7c10 */ /* 0x000fc60008ffe4ff */
[----:B------:R-:W2:Y:S04]  /*06f0*/  LDG.E.64 R10, desc[UR4][R16.64] ;  /* 0x00000004100a7981 */ /* 0x000ea8000c1e1b00 */
[----:B------:R-:W3:Y:S01]  /*0700*/  LDG.E.64 R8, desc[UR4][R14.64] ;  /* 0x000000040e087981 */ /* 0x000ee2000c1e1b00 */
[----:B-1----:R-:W-:-:S04]  /*0710*/  IADD3 R12, P0, PT, R12, UR12, RZ ;  /* 0x0000000c0c0c7c10 */ /* 0x002fc8000ff1e0ff */
[----:B------:R-:W-:Y:S01]  /*0720*/  IADD3.X R13, PT, PT, R13, UR13, RZ, P0, !PT ;  /* 0x0000000d0d0d7c10 */ /* 0x000fe200087fe4ff */
[----:B--2---:R-:W-:Y:S01]  /*0730*/  IMAD.MOV.U32 R18, RZ, RZ, R10 ;  /* 0x000000ffff127224 */ /* 0x004fe200078e000a */
[----:B---3--:R-:W-:Y:S01]  /*0740*/  DSETP.MIN.AND P3, P4, R10, R8, PT ;  /* 0x000000080a00722a */ /* 0x008fe20003c60000 */
[----:B------:R-:W-:Y:S01]  /*0750*/  IMAD.MOV.U32 R19, RZ, RZ, R8 ;  /* 0x000000ffff137224 */ /* 0x000fe200078e0008 */
[-C--:B------:R-:W-:Y:S01]  /*0760*/  IADD3 R10, P1, PT, R16, R4.reuse, RZ ;  /* 0x00000004100a7210 */ /* 0x080fe20007f3e0ff */
[----:B------:R-:W-:Y:S01]  /*0770*/  IMAD.MOV.U32 R6, RZ, RZ, R9 ;  /* 0x000000ffff067224 */ /* 0x000fe200078e0009 */
[----:B------:R-:W-:Y:S02]  /*0780*/  IADD3 R8, P2, PT, R14, R4, RZ ;  /* 0x000000040e087210 */ /* 0x000fe40007f5e0ff */
[----:B------:R-:W-:Y:S02]  /*0790*/  SEL R18, R18, R19, P3 ;  /* 0x0000001312127207 */ /* 0x000fe40001800000 */
[----:B------:R-:W-:Y:S01]  /*07a0*/  FSEL R19, R11, R6, P3 ;  /* 0x000000060b137208 */ /* 0x000fe20001800000 */
[----:B------:R-:W-:-:S02]  /*07b0*/  IMAD.X R11, R17, 0x1, R5, P1 ;  /* 0x00000001110b7824 */ /* 0x000fc400008e0605 */
[----:B------:R-:W-:-:S03]  /*07c0*/  IMAD.X R9, R15, 0x1, R5, P2 ;  /* 0x000000010f097824 */ /* 0x000fc600010e0605 */
[----:B------:R-:W-:-:S05]  /*07d0*/  @P4 LOP3.LUT R19, R6, 0x80000, RZ, 0xfc, !PT ;  /* 0x0008000006134812 */ /* 0x000fca00078efcff */
[----:B------:R1:W-:Y:S04]  /*07e0*/  STG.E.64 desc[UR4][R12.64], R18 ;  /* 0x000000120c007986 */ /* 0x0003e8000c101b04 */
[----:B------:R-:W2:Y:S04]  /*07f0*/  LDG.E.64 R14, desc[UR4][R10.64] ;  /* 0x000000040a0e7981 */ /* 0x000ea8000c1e1b00 */
[----:B------:R-:W3:Y:S01]  /*0800*/  LDG.E.64 R16, desc[UR4][R8.64] ;  /* 0x0000000408107981 */ /* 0x000ee2000c1e1b00 */
[----:B--2---:R-:W-:Y:S01]  /*0810*/  IMAD.MOV.U32 R20, RZ, RZ, R14 ;  /* 0x000000ffff147224 */ /* 0x004fe200078e000e */
[----:B---3--:R-:W-:Y:S01]  /*0820*/  DSETP.MIN.AND P3, P4, R14, R16, PT ;  /* 0x000000100e00722a */ /* 0x008fe20003c60000 */
[----:B------:R-:W-:Y:S01]  /*0830*/  IMAD.MOV.U32 R21, RZ, RZ, R16 ;  /* 0x000000ffff157224 */ /* 0x000fe200078e0010 */
[-C--:B------:R-:W-:Y:S01]  /*0840*/  IADD3 R16, P0, PT, R12, R4.reuse, RZ ;  /* 0x000000040c107210 */ /* 0x080fe20007f1e0ff */
[----:B------:R-:W-:Y:S01]  /*0850*/  IMAD.MOV.U32 R6, RZ, RZ, R17 ;  /* 0x000000ffff067224 */ /* 0x000fe200078e0011 */
[----:B------:R-:W-:-:S02]  /*0860*/  IADD3 R14, P1, PT, R10, R4, RZ ;  /* 0x000000040a0e7210 */ /* 0x000fc40007f3e0ff */
[----:B-1----:R-:W-:Y:S01]  /*0870*/  IADD3 R12, P2, PT, R8, R4, RZ ;  /* 0x00000004080c7210 */ /* 0x002fe20007f5e0ff */
[--C-:B------:R-:W-:Y:S01]  /*0880*/  IMAD.X R17, R13, 0x1, R5.reuse, P0 ;  /* 0x000000010d117824 */ /* 0x100fe200000e0605 */
[----:B------:R-:W-:Y:S02]  /*0890*/  SEL R20, R20, R21, P3 ;  /* 0x0000001514147207 */ /* 0x000fe40001800000 */
[----:B------:R-:W-:Y:S01]  /*08a0*/  FSEL R21, R15, R6, P3 ;  /* 0x000000060f157208 */ /* 0x000fe20001800000 */
[--C-:B------:R-:W-:Y:S02]  /*08b0*/  IMAD.X R15, R11, 0x1, R5.reuse, P1 ;  /* 0x000000010b0f7824 */ /* 0x100fe400008e0605 */
[----:B------:R-:W-:Y:S01]  /*08c0*/  IMAD.X R13, R9, 0x1, R5, P2 ;  /* 0x00000001090d7824 */ /* 0x000fe200010e0605 */
[----:B------:R-:W-:-:S05]  /*08d0*/  @P4 LOP3.LUT R21, R6, 0x80000, RZ, 0xfc, !PT ;  /* 0x0008000006154812 */ /* 0x000fca00078efcff */
[----:B------:R1:W-:Y:S04]  /*08e0*/  STG.E.64 desc[UR4][R16.64], R20 ;  /* 0x0000001410007986 */ /* 0x0003e8000c101b04 */
[----:B------:R-:W2:Y:S04]  /*08f0*/  LDG.E.64 R8, desc[UR4][R14.64] ;  /* 0x000000040e087981 */ /* 0x000ea8000c1e1b00 */
[----:B------:R-:W3:Y:S01]  /*0900*/  LDG.E.64 R10, desc[UR4][R12.64] ;  /* 0x000000040c0a7981 */ /* 0x000ee2000c1e1b00 */
[-C--:B------:R-:W-:Y:S01]  /*0910*/  IADD3 R18, P1, PT, R14, R4.reuse, RZ ;  /* 0x000000040e127210 */ /* 0x080fe20007f3e0ff */
[----:B--2---:R-:W-:Y:S01]  /*0920*/  IMAD.MOV.U32 R6, RZ, RZ, R8 ;  /* 0x000000ffff067224 */ /* 0x004fe200078e0008 */
[----:B---3--:R-:W-:Y:S01]  /*0930*/  DSETP.MIN.AND P3, P4, R8, R10, PT ;  /* 0x0000000a0800722a */ /* 0x008fe20003c60000 */
[----:B------:R-:W-:Y:S01]  /*0940*/  IMAD.MOV.U32 R19, RZ, RZ, R10 ;  /* 0x000000ffff137224 */ /* 0x000fe200078e000a */
[----:B------:R-:W-:-:S02]  /*0950*/  IADD3 R8, P0, PT, R16, R4, RZ ;  /* 0x0000000410087210 */ /* 0x000fc40007f1e0ff */
[----:B-1----:R-:W-:Y:S02]  /*0960*/  IADD3 R16, P2, PT, R12, R4, RZ ;  /* 0x000000040c107210 */ /* 0x002fe40007f5e0ff */
[----:B------:R-:W-:Y:S01]  /*0970*/  FSEL R21, R9, R11, P3 ;  /* 0x0000000b09157208 */ /* 0x000fe20001800000 */
[--C-:B------:R-:W-:Y:S01]  /*0980*/  IMAD.X R9, R17, 0x1, R5.reuse, P0 ;  /* 0x0000000111097824 */ /* 0x100fe200000e0605 */
[----:B------:R-:W-:Y:S01]  /*0990*/  SEL R10, R6, R19, P3 ;  /* 0x00000013060a7207 */ /* 0x000fe20001800000 */
[--C-:B------:R-:W-:Y:S02]  /*09a0*/  IMAD.X R19, R15, 0x1, R5.reuse, P1 ;  /* 0x000000010f137824 */ /* 0x100fe400008e0605 */
[----:B------:R-:W-:-:S03]  /*09b0*/  IMAD.X R17, R13, 0x1, R5, P2 ;  /* 0x000000010d117824 */ /* 0x000fc600010e0605 */
[----:B------:R-:W-:-:S05]  /*09c0*/  @P4 LOP3.LUT R21, R11, 0x80000, RZ, 0xfc, !PT ;  /* 0x000800000b154812 */ /* 0x000fca00078efcff */
[----:B------:R-:W-:-:S05]  /*09d0*/  IMAD.MOV.U32 R11, RZ, RZ, R21 ;  /* 0x000000ffff0b7224 */ /* 0x000fca00078e0015 */
[----:B------:R1:W-:Y:S04]  /*09e0*/  STG.E.64 desc[UR4][R8.64], R10 ;  /* 0x0000000a08007986 */ /* 0x0003e8000c101b04 */
[----:B------:R-:W2:Y:S04]  /*09f0*/  LDG.E.64 R12, desc[UR4][R18.64] ;  /* 0x00000004120c7981 */ /* 0x000ea8000c1e1b00 */
[----:B------:R-:W3:Y:S01]  /*0a00*/  LDG.E.64 R14, desc[UR4][R16.64] ;  /* 0x00000004100e7981 */ /* 0x000ee2000c1e1b00 */
[----:B--2---:R-:W-:Y:S01]  /*0a10*/  IMAD.MOV.U32 R6, RZ, RZ, R12 ;  /* 0x000000ffff067224 */ /* 0x004fe200078e000c */
[----:B---3--:R-:W-:Y:S01]  /*0a20*/  DSETP.MIN.AND P1, P2, R12, R14, PT ;  /* 0x0000000e0c00722a */ /* 0x008fe20003a20000 */
[----:B------:R-:W-:Y:S01]  /*0a30*/  IMAD.MOV.U32 R20, RZ, RZ, R15 ;  /* 0x000000ffff147224 */ /* 0x000fe200078e000f */
[----:B------:R-:W-:-:S04]  /*0a40*/  IADD3 R12, P0, PT, R8, R4, RZ ;  /* 0x00000004080c7210 */ /* 0x000fc80007f1e0ff */
[----:B------:R-:W-:Y:S01]  /*0a50*/  FSEL R21, R13, R20, P1 ;  /* 0x000000140d157208 */ /* 0x000fe20000800000 */
[----:B------:R-:W-:Y:S01]  /*0a60*/  IMAD.X R13, R9, 0x1, R5, P0 ;  /* 0x00000001090d7824 */ /* 0x000fe200000e0605 */
[----:B-1----:R-:W-:Y:S02]  /*0a70*/  SEL R8, R6, R14, P1 ;  /* 0x0000000e06087207 */ /* 0x002fe40000800000 */
[----:B------:R-:W-:-:S04]  /*0a80*/  LEA R3, P0, R0, R3, 0x2 ;  /* 0x0000000300037211 */ /* 0x000fc800078010ff */
[----:B------:R-:W-:Y:S01]  /*0a90*/  @P2 LOP3.LUT R21, R20, 0x80000, RZ, 0xfc, !PT ;  /* 0x0008000014152812 */ /* 0x000fe200078efcff */
[----:B------:R-:W-:Y:S01]  /*0aa0*/  IMAD.X R2, R2, 0x1, R7, P0 ;  /* 0x0000000102027824 */ /* 0x000fe200000e0607 */
[----:B0-----:R-:W-:-:S03]  /*0ab0*/  ISETP.GE.U32.AND P0, PT, R3, UR7, PT ;  /* 0x0000000703007c0c */ /* 0x001fc6000bf06070 */
[----:B------:R-:W-:Y:S01]  /*0ac0*/  IMAD.MOV.U32 R9, RZ, RZ, R21 ;  /* 0x000000ffff097224 */ /* 0x000fe200078e0015 */
[----:B------:R-:W-:-:S04]  /*0ad0*/  ISETP.GE.AND.EX P0, PT, R2, UR6, PT, P0 ;  /* 0x0000000602007c0c */ /* 0x000fc8000bf06300 */
[----:B------:R3:W-:Y:S09]  /*0ae0*/  STG.E.64 desc[UR4][R12.64], R8 ;  /* 0x000000080c007986 */ /* 0x0007f2000c101b04 */
[----:B------:R-:W-:Y:S05]  /*0af0*/  @!P0 BRA `(.L_x_6) ;  /* 0xfffffff800e48947 */ /* 0x000fea000383ffff */
[----:B------:R-:W-:Y:S05]  /*0b00*/  EXIT ;  /* 0x000000000000794d */ /* 0x000fea0003800000 */
        .weak           $__internal_0_$__cuda_sm20_div_u64
        .type           $__internal_0_$__cuda_sm20_div_u64,@function
        .size           $__internal_0_$__cuda_sm20_div_u64,(.L_x_8 - $__internal_0_$__cuda_sm20_div_u64)
$__internal_0_$__cuda_sm20_div_u64:
[----:B------:R-:W-:Y:S02]  /*0b10*/  IMAD.MOV.U32 R14, RZ, RZ, R0 ;  /* 0x000000ffff0e7224 */ /* 0x000fe400078e0000 */
[----:B------:R-:W-:-:S04]  /*0b20*/  IMAD.MOV.U32 R15, RZ, RZ, R7 ;  /* 0x000000ffff0f7224 */ /* 0x000fc800078e0007 */
[----:B------:R-:W0:Y:S08]  /*0b30*/  I2F.U64.RP R9, R14 ;  /* 0x0000000e00097312 */ /* 0x000e300000309000 */
[----:B0-----:R-:W0:Y:S02]  /*0b40*/  MUFU.RCP R9, R9 ;  /* 0x0000000900097308 */ /* 0x001e240000001000 */
[----:B0-----:R-:W-:-:S06]  /*0b50*/  VIADD R10, R9, 0x1ffffffe ;  /* 0x1ffffffe090a7836 */ /* 0x001fcc0000000000 */
[----:B------:R-:W0:Y:S02]  /*0b60*/  F2I.U64.TRUNC R10, R10 ;  /* 0x0000000a000a7311 */ /* 0x000e24000020d800 */
[----:B0-----:R-:W-:-:S04]  /*0b70*/  IMAD.WIDE.U32 R12, R10, R0, RZ ;  /* 0x000000000a0c7225 */ /* 0x001fc800078e00ff */
[----:B------:R-:W-:Y:S01]  /*0b80*/  IMAD R13, R10, R7, R13 ;  /* 0x000000070a0d7224 */ /* 0x000fe200078e020d */
[----:B------:R-:W-:-:S03]  /*0b90*/  IADD3 R17, P0, PT, RZ, -R12, RZ ;  /* 0x8000000cff117210 */ /* 0x000fc60007f1e0ff */
[----:B------:R-:W-:Y:S02]  /*0ba0*/  IMAD R13, R11, R0, R13 ;  /* 0x000000000b0d7224 */ /* 0x000fe400078e020d */
[----:B------:R-:W-:-:S04]  /*0bb0*/  IMAD.HI.U32 R12, R10, R17, RZ ;  /* 0x000000110a0c7227 */ /* 0x000fc800078e00ff */
[----:B------:R-:W-:Y:S02]  /*0bc0*/  IMAD.X R19, RZ, RZ, ~R13, P0 ;  /* 0x000000ffff137224 */ /* 0x000fe400000e0e0d */
[----:B------:R-:W-:Y:S02]  /*0bd0*/  IMAD.MOV.U32 R13, RZ, RZ, R10 ;  /* 0x000000ffff0d7224 */ /* 0x000fe400078e000a */
[-C--:B------:R-:W-:Y:S02]  /*0be0*/  IMAD R15, R11, R19.reuse, RZ ;  /* 0x000000130b0f7224 */ /* 0x080fe400078e02ff */
[----:B------:R-:W-:-:S04]  /*0bf0*/  IMAD.WIDE.U32 R12, P0, R10, R19, R12 ;  /* 0x000000130a0c7225 */ /* 0x000fc8000780000c */
[----:B------:R-:W-:-:S04]  /*0c00*/  IMAD.HI.U32 R9, R11, R19, RZ ;  /* 0x000000130b097227 */ /* 0x000fc800078e00ff */
[----:B------:R-:W-:-:S04]  /*0c10*/  IMAD.HI.U32 R12, P1, R11, R17, R12 ;  /* 0x000000110b0c7227 */ /* 0x000fc8000782000c */
[----:B------:R-:W-:Y:S01]  /*0c20*/  IMAD.X R9, R9, 0x1, R11, P0 ;  /* 0x0000000109097824 */ /* 0x000fe200000e060b */
[----:B------:R-:W-:-:S04]  /*0c30*/  IADD3 R13, P2, PT, R15, R12, RZ ;  /* 0x0000000c0f0d7210 */ /* 0x000fc80007f5e0ff */
[----:B------:R-:W-:Y:S01]  /*0c40*/  IADD3.X R9, PT, PT, RZ, RZ, R9, P2, P1 ;  /* 0x000000ffff097210 */ /* 0x000fe200017e2409 */
[----:B------:R-:W-:-:S04]  /*0c50*/  IMAD.WIDE.U32 R10, R13, R0, RZ ;  /* 0x000000000d0a7225 */ /* 0x000fc800078e00ff */
[----:B------:R-:W-:Y:S01]  /*0c60*/  IMAD R11, R13, R7, R11 ;  /* 0x000000070d0b7224 */ /* 0x000fe200078e020b */
[----:B------:R-:W-:-:S03]  /*0c70*/  IADD3 R15, P0, PT, RZ, -R10, RZ ;  /* 0x8000000aff0f7210 */ /* 0x000fc60007f1e0ff */
[----:B------:R-:W-:Y:S02]  /*0c80*/  IMAD R11, R9, R0, R11 ;  /* 0x00000000090b7224 */ /* 0x000fe400078e020b */
[----:B------:R-:W-:-:S04]  /*0c90*/  IMAD.HI.U32 R12, R13, R15, RZ ;  /* 0x0000000f0d0c7227 */ /* 0x000fc800078e00ff */
[----:B------:R-:W-:Y:S02]  /*0ca0*/  IMAD.X R10, RZ, RZ, ~R11, P0 ;  /* 0x000000ffff0a7224 */ /* 0x000fe400000e0e0b */
[----:B------:R-:W-:Y:S02]  /*0cb0*/  IMAD.MOV.U32 R11, RZ, RZ, RZ ;  /* 0x000000ffff0b7224 */ /* 0x000fe400078e00ff */
[----:B------:R-:W-:-:S04]  /*0cc0*/  IMAD.WIDE.U32 R12, P0, R13, R10, R12 ;  /* 0x0000000a0d0c7225 */ /* 0x000fc8000780000c */
[C---:B------:R-:W-:Y:S02]  /*0cd0*/  IMAD R14, R9.reuse, R10, RZ ;  /* 0x0000000a090e7224 */ /* 0x040fe400078e02ff */
[----:B------:R-:W-:-:S04]  /*0ce0*/  IMAD.HI.U32 R13, P1, R9, R15, R12 ;  /* 0x0000000f090d7227 */ /* 0x000fc8000782000c */
[----:B------:R-:W-:Y:S01]  /*0cf0*/  IMAD.HI.U32 R10, R9, R10, RZ ;  /* 0x0000000a090a7227 */ /* 0x000fe200078e00ff */
[----:B------:R-:W-:-:S03]  /*0d00*/  IADD3 R13, P2, PT, R14, R13, RZ ;  /* 0x0000000d0e0d7210 */ /* 0x000fc60007f5e0ff */
[----:B------:R-:W-:Y:S02]  /*0d10*/  IMAD.X R9, R10, 0x1, R9, P0 ;  /* 0x000000010a097824 */ /* 0x000fe400000e0609 */
[----:B------:R-:W-:-:S03]  /*0d20*/  IMAD.HI.U32 R10, R13, R5, RZ ;  /* 0x000000050d0a7227 */ /* 0x000fc600078e00ff */
[----:B------:R-:W-:Y:S01]  /*0d30*/  IADD3.X R9, PT, PT, RZ, RZ, R9, P2, P1 ;  /* 0x000000ffff097210 */ /* 0x000fe200017e2409 */
[----:B------:R-:W-:-:S04]  /*0d40*/  IMAD.WIDE.U32 R10, R13, R6, R10 ;  /* 0x000000060d0a7225 */ /* 0x000fc800078e000a */
[C---:B------:R-:W-:Y:S02]  /*0d50*/  IMAD R13, R9.reuse, R6, RZ ;  /* 0x00000006090d7224 */ /* 0x040fe400078e02ff */
[----:B------:R-:W-:-:S04]  /*0d60*/  IMAD.HI.U32 R10, P0, R9, R5, R10 ;  /* 0x00000005090a7227 */ /* 0x000fc8000780000a */
[----:B------:R-:W-:Y:S01]  /*0d70*/  IMAD.HI.U32 R9, R9, R6, RZ ;  /* 0x0000000609097227 */ /* 0x000fe200078e00ff */
[----:B------:R-:W-:-:S03]  /*0d80*/  IADD3 R13, P1, PT, R13, R10, RZ ;  /* 0x0000000a0d0d7210 */ /* 0x000fc60007f3e0ff */
[----:B------:R-:W-:Y:S02]  /*0d90*/  IMAD.X R9, RZ, RZ, R9, P0 ;  /* 0x000000ffff097224 */ /* 0x000fe400000e0609 */
[----:B------:R-:W-:-:S04]  /*0da0*/  IMAD.WIDE.U32 R10, R13, R0, RZ ;  /* 0x000000000d0a7225 */ /* 0x000fc800078e00ff */
[----:B------:R-:W-:Y:S01]  /*0db0*/  IMAD.X R9, RZ, RZ, R9, P1 ;  /* 0x000000ffff097224 */ /* 0x000fe200008e0609 */
[----:B------:R-:W-:Y:S01]  /*0dc0*/  IADD3 R15, P1, PT, -R10, R5, RZ ;  /* 0x000000050a0f7210 */ /* 0x000fe20007f3e1ff */
[C---:B------:R-:W-:Y:S01]  /*0dd0*/  IMAD R11, R13.reuse, R7, R11 ;  /* 0x000000070d0b7224 */ /* 0x040fe200078e020b */
[----:B------:R-:W-:Y:S02]  /*0de0*/  IADD3 R10, P2, PT, R13, 0x1, RZ ;  /* 0x000000010d0a7810 */ /* 0x000fe40007f5e0ff */
[-C--:B------:R-:W-:Y:S01]  /*0df0*/  ISETP.GE.U32.AND P0, PT, R15, R0.reuse, PT ;  /* 0x000000000f00720c */ /* 0x080fe20003f06070 */
[----:B------:R-:W-:-:S04]  /*0e00*/  IMAD R11, R9, R0, R11 ;  /* 0x00000000090b7224 */ /* 0x000fc800078e020b */
[----:B------:R-:W-:Y:S01]  /*0e10*/  IMAD.X R14, R6, 0x1, ~R11, P1 ;  /* 0x00000001060e7824 */ /* 0x000fe200008e0e0b */
[----:B------:R-:W-:Y:S01]  /*0e20*/  IADD3 R5, P1, PT, -R0, R15, RZ ;  /* 0x0000000f00057210 */ /* 0x000fe20007f3e1ff */
[----:B------:R-:W-:-:S03]  /*0e30*/  IMAD.X R6, RZ, RZ, R9, P2 ;  /* 0x000000ffff067224 */ /* 0x000fc600010e0609 */
[C---:B------:R-:W-:Y:S01]  /*0e40*/  ISETP.GE.U32.AND.EX P0, PT, R14.reuse, R7, PT, P0 ;  /* 0x000000070e00720c */ /* 0x040fe20003f06100 */
[----:B------:R-:W-:Y:S01]  /*0e50*/  IMAD.X R12, R14, 0x1, ~R7, P1 ;  /* 0x000000010e0c7824 */ /* 0x000fe200008e0e07 */
[----:B------:R-:W-:Y:S02]  /*0e60*/  ISETP.NE.U32.AND P1, PT, R0, RZ, PT ;  /* 0x000000ff0000720c */ /* 0x000fe40003f25070 */
[----:B------:R-:W-:Y:S02]  /*0e70*/  SEL R5, R5, R15, P0 ;  /* 0x0000000f05057207 */ /* 0x000fe40000000000 */
[----:B------:R-:W-:Y:S02]  /*0e80*/  SEL R10, R10, R13, P0 ;  /* 0x0000000d0a0a7207 */ /* 0x000fe40000000000 */
[----:B------:R-:W-:Y:S02]  /*0e90*/  SEL R12, R12, R14, P0 ;  /* 0x0000000e0c0c7207 */ /* 0x000fe40000000000 */
[----:B------:R-:W-:-:S02]  /*0ea0*/  SEL R9, R6, R9, P0 ;  /* 0x0000000906097207 */ /* 0x000fc40000000000 */
[----:B------:R-:W-:Y:S02]  /*0eb0*/  ISETP.GE.U32.AND P0, PT, R5, R0, PT ;  /* 0x000000000500720c */ /* 0x000fe40003f06070 */
[----:B------:R-:W-:Y:S02]  /*0ec0*/  IADD3 R5, P2, PT, R10, 0x1, RZ ;  /* 0x000000010a057810 */ /* 0x000fe40007f5e0ff */
[----:B------:R-:W-:Y:S02]  /*0ed0*/  ISETP.GE.U32.AND.EX P0, PT, R12, R7, PT, P0 ;  /* 0x000000070c00720c */ /* 0x000fe40003f06100 */
[----:B------:R-:W-:Y:S01]  /*0ee0*/  ISETP.NE.AND.EX P1, PT, R7, RZ, PT, P1 ;  /* 0x000000ff0700720c */ /* 0x000fe20003f25310 */
[----:B------:R-:W-:Y:S01]  /*0ef0*/  IMAD.X R6, RZ, RZ, R9, P2 ;  /* 0x000000ffff067224 */ /* 0x000fe200010e0609 */
[----:B------:R-:W-:-:S04]  /*0f00*/  SEL R5, R5, R10, P0 ;  /* 0x0000000a05057207 */ /* 0x000fc80000000000 */
[----:B------:R-:W-:Y:S01]  /*0f10*/  SEL R6, R6, R9, P0 ;  /* 0x0000000906067207 */ /* 0x000fe20000000000 */
[----:B------:R-:W-:Y:S01]  /*0f20*/  IMAD.MOV.U32 R9, RZ, RZ, 0x0 ;  /* 0x00000000ff097424 */ /* 0x000fe200078e00ff */
[----:B------:R-:W-:Y:S02]  /*0f30*/  SEL R5, R5, 0xffffffff, P1 ;  /* 0xffffffff05057807 */ /* 0x000fe40000800000 */
[----:B------:R-:W-:Y:S01]  /*0f40*/  SEL R6, R6, 0xffffffff, P1 ;  /* 0xffffffff06067807 */ /* 0x000fe20000800000 */
[----:B------:R-:W-:Y:S06]  /*0f50*/  RET.REL.NODEC R8 `(_Z22VectorPerElemMinKernelIdLi0EEvPKT_S2_PS0_i) ;  /* 0xfffffff008287950 */ /* 0x000fec0003c3ffff */
.L_x_7:
[----:B------:R-:W-:-:S00]  /*0f60*/  BRA `(.L_x_7) ;  /* 0xfffffffc00fc7947 */ /* 0x000fc0000383ffff */
[----:B------:R-:W-:-:S00]  /*0f70*/  NOP ;  /* 0x0000000000007918 */ /* 0x000fc00000000000 */
        /* <DEDUP_REMOVED lines=8> */
.L_x_8:


//--------------------- .nv.shared.reserved.0     --------------------------
	.section	.nv.shared.reserved.0,"aw",@nobits
	.weak		__nv_reservedSMEM_offset_0_alias
	.size		__nv_reservedSMEM_offset_0_alias, 0, 64
	.other		__nv_reservedSMEM_offset_0_alias,@"STO_CUDA_RESERVED_SHARED STV_DEFAULT"
__nv_reservedSMEM_offset_0_alias:
	.zero		0
	.zero		64


//--------------------- .nv.constant0._Z22VectorPerElemMinKernelIdLi0EEvPKT_S2_PS0_i --------------------------
	.section	.nv.constant0._Z22VectorPerElemMinKernelIdLi0EEvPKT_S2_PS0_i,"a",@progbits
	.sectionflags	@""
	.align	4
.nv.constant0._Z22VectorPerElemMinKernelIdLi0EEvPKT_S2_PS0_i:
	.zero		924


//--------------------- SYMBOLS --------------------------

	.type		.nv.reservedSmem.offset0,@object
	.size		.nv.reservedSmem.offset0,0x4
